//
// Generated by NVIDIA NVVM Compiler
//
// Compiler Build ID: CL-36424714
// Cuda compilation tools, release 13.0, V13.0.88
// Based on NVVM 20.0.0
//

.version 9.0
.target sm_100
.address_size 64

	// .globl	_Z18gpu_n_squared_sortPfPii
// _ZZ18gpu_n_squared_sortPfPiiE5value has been demoted
// _ZZ18gpu_n_squared_sortPfPiiE5index has been demoted

.visible .entry _Z18gpu_n_squared_sortPfPii(
	.param .u64 .ptr .align 1 _Z18gpu_n_squared_sortPfPii_param_0,
	.param .u64 .ptr .align 1 _Z18gpu_n_squared_sortPfPii_param_1,
	.param .u32 _Z18gpu_n_squared_sortPfPii_param_2
)
{
	.reg .pred 	%p<50>;
	.reg .b32 	%r<69>;
	.reg .b32 	%f<50>;
	.reg .b64 	%rd<53>;
	// demoted variable
	.shared .align 4 .b8 _ZZ18gpu_n_squared_sortPfPiiE5value[2048];
	// demoted variable
	.shared .align 4 .b8 _ZZ18gpu_n_squared_sortPfPiiE5index[2048];
	ld.param.u64 	%rd5, [_Z18gpu_n_squared_sortPfPii_param_0];
	ld.param.u64 	%rd6, [_Z18gpu_n_squared_sortPfPii_param_1];
	ld.param.u32 	%r8, [_Z18gpu_n_squared_sortPfPii_param_2];
	cvta.to.global.u64 	%rd1, %rd6;
	cvta.to.global.u64 	%rd2, %rd5;
	add.s32 	%r9, %r8, 511;
	shr.s32 	%r10, %r9, 31;
	shr.u32 	%r11, %r10, 23;
	add.s32 	%r12, %r9, %r11;
	shr.s32 	%r13, %r12, 9;
	mov.u32 	%r1, %ctaid.x;
	setp.ge.u32 	%p1, %r1, %r13;
	@%p1 bra 	$L__BB0_34;
	shl.b32 	%r14, %r1, 9;
	mov.u32 	%r15, %tid.x;
	add.s32 	%r3, %r15, %r14;
	add.s32 	%r16, %r3, 480;
	mul.wide.u32 	%rd7, %r16, 4;
	add.s64 	%rd3, %rd2, %rd7;
	add.s64 	%rd4, %rd1, %rd7;
	shl.b32 	%r17, %r15, 2;
	mov.u32 	%r18, _ZZ18gpu_n_squared_sortPfPiiE5index;
	add.s32 	%r4, %r18, %r17;
	mov.u32 	%r19, _ZZ18gpu_n_squared_sortPfPiiE5value;
	add.s32 	%r5, %r19, %r17;
	ld.global.f32 	%f33, [%rd3];
	ld.global.u32 	%r20, [%rd4];
	st.shared.f32 	[%r5], %f33;
	st.shared.u32 	[%r4], %r20;
	mul.lo.s32 	%r21, %r15, 60;
	add.s32 	%r6, %r5, %r21;
	ld.shared.f32 	%f1, [%r6];
	ld.shared.f32 	%f35, [%r6+4];
	setp.leu.f32 	%p2, %f1, %f35;
	setp.gt.u32 	%p3, %r15, 31;
	add.s32 	%r7, %r4, %r21;
	or.pred  	%p4, %p2, %p3;
	@%p4 bra 	$L__BB0_3;
	st.shared.f32 	[%r6], %f35;
	st.shared.f32 	[%r6+4], %f1;
	ld.shared.u32 	%r22, [%r7];
	ld.shared.u32 	%r23, [%r7+4];
	st.shared.u32 	[%r7], %r23;
	st.shared.u32 	[%r7+4], %r22;
	mov.f32 	%f35, %f1;
$L__BB0_3:
	setp.gt.u32 	%p5, %r15, 31;
	ld.shared.f32 	%f36, [%r6+8];
	setp.leu.f32 	%p6, %f35, %f36;
	or.pred  	%p7, %p6, %p5;
	@%p7 bra 	$L__BB0_5;
	st.shared.f32 	[%r6+4], %f36;
	st.shared.f32 	[%r6+8], %f35;
	ld.shared.u32 	%r24, [%r7+4];
	ld.shared.u32 	%r25, [%r7+8];
	st.shared.u32 	[%r7+4], %r25;
	st.shared.u32 	[%r7+8], %r24;
	mov.f32 	%f36, %f35;
$L__BB0_5:
	setp.gt.u32 	%p8, %r15, 31;
	ld.shared.f32 	%f37, [%r6+12];
	setp.leu.f32 	%p9, %f36, %f37;
	or.pred  	%p10, %p9, %p8;
	@%p10 bra 	$L__BB0_7;
	st.shared.f32 	[%r6+8], %f37;
	st.shared.f32 	[%r6+12], %f36;
	ld.shared.u32 	%r26, [%r7+8];
	ld.shared.u32 	%r27, [%r7+12];
	st.shared.u32 	[%r7+8], %r27;
	st.shared.u32 	[%r7+12], %r26;
	mov.f32 	%f37, %f36;
$L__BB0_7:
	setp.gt.u32 	%p11, %r15, 31;
	ld.shared.f32 	%f38, [%r6+16];
	setp.leu.f32 	%p12, %f37, %f38;
	or.pred  	%p13, %p12, %p11;
	@%p13 bra 	$L__BB0_9;
	st.shared.f32 	[%r6+12], %f38;
	st.shared.f32 	[%r6+16], %f37;
	ld.shared.u32 	%r28, [%r7+12];
	ld.shared.u32 	%r29, [%r7+16];
	st.shared.u32 	[%r7+12], %r29;
	st.shared.u32 	[%r7+16], %r28;
	mov.f32 	%f38, %f37;
$L__BB0_9:
	setp.gt.u32 	%p14, %r15, 31;
	ld.shared.f32 	%f39, [%r6+20];
	setp.leu.f32 	%p15, %f38, %f39;
	or.pred  	%p16, %p15, %p14;
	@%p16 bra 	$L__BB0_11;
	st.shared.f32 	[%r6+16], %f39;
	st.shared.f32 	[%r6+20], %f38;
	ld.shared.u32 	%r30, [%r7+16];
	ld.shared.u32 	%r31, [%r7+20];
	st.shared.u32 	[%r7+16], %r31;
	st.shared.u32 	[%r7+20], %r30;
	mov.f32 	%f39, %f38;
$L__BB0_11:
	setp.gt.u32 	%p17, %r15, 31;
	ld.shared.f32 	%f40, [%r6+24];
	setp.leu.f32 	%p18, %f39, %f40;
	or.pred  	%p19, %p18, %p17;
	@%p19 bra 	$L__BB0_13;
	st.shared.f32 	[%r6+20], %f40;
	st.shared.f32 	[%r6+24], %f39;
	ld.shared.u32 	%r32, [%r7+20];
	ld.shared.u32 	%r33, [%r7+24];
	st.shared.u32 	[%r7+20], %r33;
	st.shared.u32 	[%r7+24], %r32;
	mov.f32 	%f40, %f39;
$L__BB0_13:
	setp.gt.u32 	%p20, %r15, 31;
	ld.shared.f32 	%f41, [%r6+28];
	setp.leu.f32 	%p21, %f40, %f41;
	or.pred  	%p22, %p21, %p20;
	@%p22 bra 	$L__BB0_15;
	st.shared.f32 	[%r6+24], %f41;
	st.shared.f32 	[%r6+28], %f40;
	ld.shared.u32 	%r34, [%r7+24];
	ld.shared.u32 	%r35, [%r7+28];
	st.shared.u32 	[%r7+24], %r35;
	st.shared.u32 	[%r7+28], %r34;
	mov.f32 	%f41, %f40;
$L__BB0_15:
	setp.gt.u32 	%p23, %r15, 31;
	ld.shared.f32 	%f42, [%r6+32];
	setp.leu.f32 	%p24, %f41, %f42;
	or.pred  	%p25, %p24, %p23;
	@%p25 bra 	$L__BB0_17;
	st.shared.f32 	[%r6+28], %f42;
	st.shared.f32 	[%r6+32], %f41;
	ld.shared.u32 	%r36, [%r7+28];
	ld.shared.u32 	%r37, [%r7+32];
	st.shared.u32 	[%r7+28], %r37;
	st.shared.u32 	[%r7+32], %r36;
	mov.f32 	%f42, %f41;
$L__BB0_17:
	setp.gt.u32 	%p26, %r15, 31;
	ld.shared.f32 	%f43, [%r6+36];
	setp.leu.f32 	%p27, %f42, %f43;
	or.pred  	%p28, %p27, %p26;
	@%p28 bra 	$L__BB0_19;
	st.shared.f32 	[%r6+32], %f43;
	st.shared.f32 	[%r6+36], %f42;
	ld.shared.u32 	%r38, [%r7+32];
	ld.shared.u32 	%r39, [%r7+36];
	st.shared.u32 	[%r7+32], %r39;
	st.shared.u32 	[%r7+36], %r38;
	mov.f32 	%f43, %f42;
$L__BB0_19:
	setp.gt.u32 	%p29, %r15, 31;
	ld.shared.f32 	%f44, [%r6+40];
	setp.leu.f32 	%p30, %f43, %f44;
	or.pred  	%p31, %p30, %p29;
	@%p31 bra 	$L__BB0_21;
	st.shared.f32 	[%r6+36], %f44;
	st.shared.f32 	[%r6+40], %f43;
	ld.shared.u32 	%r40, [%r7+36];
	ld.shared.u32 	%r41, [%r7+40];
	st.shared.u32 	[%r7+36], %r41;
	st.shared.u32 	[%r7+40], %r40;
	mov.f32 	%f44, %f43;
$L__BB0_21:
	setp.gt.u32 	%p32, %r15, 31;
	ld.shared.f32 	%f45, [%r6+44];
	setp.leu.f32 	%p33, %f44, %f45;
	or.pred  	%p34, %p33, %p32;
	@%p34 bra 	$L__BB0_23;
	st.shared.f32 	[%r6+40], %f45;
	st.shared.f32 	[%r6+44], %f44;
	ld.shared.u32 	%r42, [%r7+40];
	ld.shared.u32 	%r43, [%r7+44];
	st.shared.u32 	[%r7+40], %r43;
	st.shared.u32 	[%r7+44], %r42;
	mov.f32 	%f45, %f44;
$L__BB0_23:
	setp.gt.u32 	%p35, %r15, 31;
	ld.shared.f32 	%f46, [%r6+48];
	setp.leu.f32 	%p36, %f45, %f46;
	or.pred  	%p37, %p36, %p35;
	@%p37 bra 	$L__BB0_25;
	st.shared.f32 	[%r6+44], %f46;
	st.shared.f32 	[%r6+48], %f45;
	ld.shared.u32 	%r44, [%r7+44];
	ld.shared.u32 	%r45, [%r7+48];
	st.shared.u32 	[%r7+44], %r45;
	st.shared.u32 	[%r7+48], %r44;
	mov.f32 	%f46, %f45;
$L__BB0_25:
	setp.gt.u32 	%p38, %r15, 31;
	ld.shared.f32 	%f47, [%r6+52];
	setp.leu.f32 	%p39, %f46, %f47;
	or.pred  	%p40, %p39, %p38;
	@%p40 bra 	$L__BB0_27;
	st.shared.f32 	[%r6+48], %f47;
	st.shared.f32 	[%r6+52], %f46;
	ld.shared.u32 	%r46, [%r7+48];
	ld.shared.u32 	%r47, [%r7+52];
	st.shared.u32 	[%r7+48], %r47;
	st.shared.u32 	[%r7+52], %r46;
	mov.f32 	%f47, %f46;
$L__BB0_27:
	setp.gt.u32 	%p41, %r15, 31;
	ld.shared.f32 	%f48, [%r6+56];
	setp.leu.f32 	%p42, %f47, %f48;
	or.pred  	%p43, %p42, %p41;
	@%p43 bra 	$L__BB0_29;
	st.shared.f32 	[%r6+52], %f48;
	st.shared.f32 	[%r6+56], %f47;
	ld.shared.u32 	%r48, [%r7+52];
	ld.shared.u32 	%r49, [%r7+56];
	st.shared.u32 	[%r7+52], %r49;
	st.shared.u32 	[%r7+56], %r48;
	mov.f32 	%f48, %f47;
$L__BB0_29:
	setp.gt.u32 	%p44, %r15, 31;
	ld.shared.f32 	%f49, [%r6+60];
	setp.leu.f32 	%p45, %f48, %f49;
	or.pred  	%p46, %p45, %p44;
	@%p46 bra 	$L__BB0_31;
	st.shared.f32 	[%r6+56], %f49;
	st.shared.f32 	[%r6+60], %f48;
	ld.shared.u32 	%r50, [%r7+56];
	ld.shared.u32 	%r51, [%r7+60];
	st.shared.u32 	[%r7+56], %r51;
	st.shared.u32 	[%r7+60], %r50;
	mov.f32 	%f49, %f48;
$L__BB0_31:
	ld.shared.f32 	%f32, [%r6+64];
	setp.leu.f32 	%p47, %f49, %f32;
	setp.gt.u32 	%p48, %r15, 30;
	or.pred  	%p49, %p47, %p48;
	@%p49 bra 	$L__BB0_33;
	st.shared.f32 	[%r6+60], %f32;
	st.shared.f32 	[%r6+64], %f49;
	ld.shared.u32 	%r52, [%r7+60];
	ld.shared.u32 	%r53, [%r7+64];
	st.shared.u32 	[%r7+60], %r53;
	st.shared.u32 	[%r7+64], %r52;
$L__BB0_33:
	bar.sync 	0;
	ld.shared.u32 	%r54, [%r4];
	ld.shared.f32 	%f34, [%r5];
	mul.wide.u32 	%rd8, %r3, 4;
	add.s64 	%rd9, %rd2, %rd8;
	st.global.f32 	[%rd9], %f34;
	add.s64 	%rd10, %rd1, %rd8;
	st.global.u32 	[%rd10], %r54;
	add.s32 	%r55, %r3, 32;
	mul.wide.u32 	%rd11, %r55, 4;
	add.s64 	%rd12, %rd2, %rd11;
	st.global.f32 	[%rd12], %f34;
	add.s64 	%rd13, %rd1, %rd11;
	st.global.u32 	[%rd13], %r54;
	add.s32 	%r56, %r3, 64;
	mul.wide.u32 	%rd14, %r56, 4;
	add.s64 	%rd15, %rd2, %rd14;
	st.global.f32 	[%rd15], %f34;
	add.s64 	%rd16, %rd1, %rd14;
	st.global.u32 	[%rd16], %r54;
	add.s32 	%r57, %r3, 96;
	mul.wide.u32 	%rd17, %r57, 4;
	add.s64 	%rd18, %rd2, %rd17;
	st.global.f32 	[%rd18], %f34;
	add.s64 	%rd19, %rd1, %rd17;
	st.global.u32 	[%rd19], %r54;
	add.s32 	%r58, %r3, 128;
	mul.wide.u32 	%rd20, %r58, 4;
	add.s64 	%rd21, %rd2, %rd20;
	st.global.f32 	[%rd21], %f34;
	add.s64 	%rd22, %rd1, %rd20;
	st.global.u32 	[%rd22], %r54;
	add.s32 	%r59, %r3, 160;
	mul.wide.u32 	%rd23, %r59, 4;
	add.s64 	%rd24, %rd2, %rd23;
	st.global.f32 	[%rd24], %f34;
	add.s64 	%rd25, %rd1, %rd23;
	st.global.u32 	[%rd25], %r54;
	add.s32 	%r60, %r3, 192;
	mul.wide.u32 	%rd26, %r60, 4;
	add.s64 	%rd27, %rd2, %rd26;
	st.global.f32 	[%rd27], %f34;
	add.s64 	%rd28, %rd1, %rd26;
	st.global.u32 	[%rd28], %r54;
	add.s32 	%r61, %r3, 224;
	mul.wide.u32 	%rd29, %r61, 4;
	add.s64 	%rd30, %rd2, %rd29;
	st.global.f32 	[%rd30], %f34;
	add.s64 	%rd31, %rd1, %rd29;
	st.global.u32 	[%rd31], %r54;
	add.s32 	%r62, %r3, 256;
	mul.wide.u32 	%rd32, %r62, 4;
	add.s64 	%rd33, %rd2, %rd32;
	st.global.f32 	[%rd33], %f34;
	add.s64 	%rd34, %rd1, %rd32;
	st.global.u32 	[%rd34], %r54;
	add.s32 	%r63, %r3, 288;
	mul.wide.u32 	%rd35, %r63, 4;
	add.s64 	%rd36, %rd2, %rd35;
	st.global.f32 	[%rd36], %f34;
	add.s64 	%rd37, %rd1, %rd35;
	st.global.u32 	[%rd37], %r54;
	add.s32 	%r64, %r3, 320;
	mul.wide.u32 	%rd38, %r64, 4;
	add.s64 	%rd39, %rd2, %rd38;
	st.global.f32 	[%rd39], %f34;
	add.s64 	%rd40, %rd1, %rd38;
	st.global.u32 	[%rd40], %r54;
	add.s32 	%r65, %r3, 352;
	mul.wide.u32 	%rd41, %r65, 4;
	add.s64 	%rd42, %rd2, %rd41;
	st.global.f32 	[%rd42], %f34;
	add.s64 	%rd43, %rd1, %rd41;
	st.global.u32 	[%rd43], %r54;
	add.s32 	%r66, %r3, 384;
	mul.wide.u32 	%rd44, %r66, 4;
	add.s64 	%rd45, %rd2, %rd44;
	st.global.f32 	[%rd45], %f34;
	add.s64 	%rd46, %rd1, %rd44;
	st.global.u32 	[%rd46], %r54;
	add.s32 	%r67, %r3, 416;
	mul.wide.u32 	%rd47, %r67, 4;
	add.s64 	%rd48, %rd2, %rd47;
	st.global.f32 	[%rd48], %f34;
	add.s64 	%rd49, %rd1, %rd47;
	st.global.u32 	[%rd49], %r54;
	add.s32 	%r68, %r3, 448;
	mul.wide.u32 	%rd50, %r68, 4;
	add.s64 	%rd51, %rd2, %rd50;
	st.global.f32 	[%rd51], %f34;
	add.s64 	%rd52, %rd1, %rd50;
	st.global.u32 	[%rd52], %r54;
	st.global.f32 	[%rd3], %f34;
	st.global.u32 	[%rd4], %r54;
$L__BB0_34:
	ret;

}


// ===== COMPILED SASS (sm_100) =====

	.target	sm_100

	.elftype	@"ET_EXEC"


//--------------------- .note.nv.tkinfo           --------------------------
	.section	.note.nv.tkinfo,"",@"SHT_NOTE"
	.sectionflags	@"SHF_NOTE_NV_TKINFO"
	.tkinfo
        /*0018*/ 	.word	0x00000002
        /*0030*/ 	.string	""
        /*0030*/ 	.string	"ptxas"
        /*0030*/ 	.string	"Cuda compilation tools, release 13.0, V13.0.88"
        /*0030*/ 	.string	"Build cuda_13.0.r13.0/compiler.36424714_0"
        /*0030*/ 	.string	"-arch sm_100 -m 64 "



//--------------------- .note.nv.cuinfo           --------------------------
	.section	.note.nv.cuinfo,"",@"SHT_NOTE"
	.sectionflags	@"SHF_NOTE_NV_CUINFO"
        /*0018*/ 	.short	0x0002
        /*001a*/ 	.short	0x0064
        /*001c*/ 	.short	0x0082
	.zero		2


//--------------------- .nv.info                  --------------------------
	.section	.nv.info,"",@"SHT_CUDA_INFO"
	.align	4


	//----- nvinfo : EIATTR_REGCOUNT
	.align		4
        /*0000*/ 	.byte	0x04, 0x2f
        /*0002*/ 	.short	(.L_1 - .L_0)
	.align		4
.L_0:
        /*0004*/ 	.word	index@(_Z18gpu_n_squared_sortPfPii)
        /*0008*/ 	.word	0x00000020


	//----- nvinfo : EIATTR_FRAME_SIZE
	.align		4
.L_1:
        /*000c*/ 	.byte	0x04, 0x11
        /*000e*/ 	.short	(.L_3 - .L_2)
	.align		4
.L_2:
        /*0010*/ 	.word	index@(_Z18gpu_n_squared_sortPfPii)
        /*0014*/ 	.word	0x00000000


	//----- nvinfo : EIATTR_MIN_STACK_SIZE
	.align		4
.L_3:
        /*0018*/ 	.byte	0x04, 0x12
        /*001a*/ 	.short	(.L_5 - .L_4)
	.align		4
.L_4:
        /*001c*/ 	.word	index@(_Z18gpu_n_squared_sortPfPii)
        /*0020*/ 	.word	0x00000000
.L_5:


//--------------------- .nv.compat                --------------------------
	.section	.nv.compat,"",@"SHT_CUDA_COMPAT_INFO"
	.align	4
        /*0000*/ 	.byte	0x02, 0x09, 0x00, 0x00, 0x02, 0x02, 0x01, 0x00, 0x02, 0x05, 0x05, 0x00, 0x03, 0x07, 0x01, 0x01
        /*0010*/ 	.byte	0x02, 0x03, 0x00, 0x00, 0x02, 0x06, 0x01, 0x00, 0x04, 0x0b, 0x08, 0x00, 0x09, 0x00, 0x00, 0x00
        /*0020*/ 	.byte	0x00, 0x00, 0x00, 0x00


//--------------------- .nv.info._Z18gpu_n_squared_sortPfPii --------------------------
	.section	.nv.info._Z18gpu_n_squared_sortPfPii,"",@"SHT_CUDA_INFO"
	.sectionflags	@""
	.align	4


	//----- nvinfo : EIATTR_CUDA_API_VERSION
	.align		4
        /*0000*/ 	.byte	0x04, 0x37
        /*0002*/ 	.short	(.L_7 - .L_6)
.L_6:
        /*0004*/ 	.word	0x00000082


	//----- nvinfo : EIATTR_KPARAM_INFO
	.align		4
.L_7:
        /*0008*/ 	.byte	0x04, 0x17
        /*000a*/ 	.short	(.L_9 - .L_8)
.L_8:
        /*000c*/ 	.word	0x00000000
        /*0010*/ 	.short	0x0002
        /*0012*/ 	.short	0x0010
        /*0014*/ 	.byte	0x00, 0xf0, 0x11, 0x00


	//----- nvinfo : EIATTR_KPARAM_INFO
	.align		4
.L_9:
        /*0018*/ 	.byte	0x04, 0x17
        /*001a*/ 	.short	(.L_11 - .L_10)
.L_10:
        /*001c*/ 	.word	0x00000000
        /*0020*/ 	.short	0x0001
        /*0022*/ 	.short	0x0008
        /*0024*/ 	.byte	0x00, 0xf5, 0x21, 0x00


	//----- nvinfo : EIATTR_KPARAM_INFO
	.align		4
.L_11:
        /*0028*/ 	.byte	0x04, 0x17
        /*002a*/ 	.short	(.L_13 - .L_12)
.L_12:
        /*002c*/ 	.word	0x00000000
        /*0030*/ 	.short	0x0000
        /*0032*/ 	.short	0x0000
        /*0034*/ 	.byte	0x00, 0xf5, 0x21, 0x00


	//----- nvinfo : EIATTR_SPARSE_MMA_MASK
	.align		4
.L_13:
        /*0038*/ 	.byte	0x03, 0x50
        /*003a*/ 	.short	0x0000


	//----- nvinfo : EIATTR_MAXREG_COUNT
	.align		4
        /*003c*/ 	.byte	0x03, 0x1b
        /*003e*/ 	.short	0x00ff


	//----- nvinfo : EIATTR_NUM_BARRIERS
	.align		4
        /*0040*/ 	.byte	0x02, 0x4c
        /*0042*/ 	.byte	0x01
	.zero		1


	//----- nvinfo : EIATTR_MERCURY_ISA_VERSION
	.align		4
        /*0044*/ 	.byte	0x03, 0x5f
        /*0046*/ 	.short	0x0101


	//----- nvinfo : EIATTR_VRC_CTA_INIT_COUNT
	.align		4
        /*0048*/ 	.byte	0x02, 0x4a
	.zero		1
	.zero		1


	//----- nvinfo : EIATTR_EXIT_INSTR_OFFSETS
	.align		4
        /*004c*/ 	.byte	0x04, 0x1c
        /*004e*/ 	.short	(.L_15 - .L_14)


	//   ....[0]....
.L_14:
        /*0050*/ 	.word	0x00000080


	//   ....[1]....
        /*0054*/ 	.word	0x00000ff0


	//----- nvinfo : EIATTR_CBANK_PARAM_SIZE
	.align		4
.L_15:
        /*0058*/ 	.byte	0x03, 0x19
        /*005a*/ 	.short	0x0014


	//----- nvinfo : EIATTR_PARAM_CBANK
	.align		4
        /*005c*/ 	.byte	0x04, 0x0a
        /*005e*/ 	.short	(.L_17 - .L_16)
	.align		4
.L_16:
        /*0060*/ 	.word	index@(.nv.constant0._Z18gpu_n_squared_sortPfPii)
        /*0064*/ 	.short	0x0380
        /*0066*/ 	.short	0x0014


	//----- nvinfo : EIATTR_SW_WAR
	.align		4
.L_17:
        /*0068*/ 	.byte	0x04, 0x36
        /*006a*/ 	.short	(.L_19 - .L_18)
.L_18:
        /*006c*/ 	.word	0x00000008
.L_19:


//--------------------- .nv.callgraph             --------------------------
	.section	.nv.callgraph,"",@"SHT_CUDA_CALLGRAPH"
	.align	4
	.sectionentsize	8
	.align		4
        /*0000*/ 	.word	0x00000000
	.align		4
        /*0004*/ 	.word	0xffffffff
	.align		4
        /*0008*/ 	.word	0x00000000
	.align		4
        /*000c*/ 	.word	0xfffffffe
	.align		4
        /*0010*/ 	.word	0x00000000
	.align		4
        /*0014*/ 	.word	0xfffffffd
	.align		4
        /*0018*/ 	.word	0x00000000
	.align		4
        /*001c*/ 	.word	0xfffffffc


//--------------------- .text._Z18gpu_n_squared_sortPfPii --------------------------
	.section	.text._Z18gpu_n_squared_sortPfPii,"ax",@progbits
	.align	128
        .global         _Z18gpu_n_squared_sortPfPii
        .type           _Z18gpu_n_squared_sortPfPii,@function
        .size           _Z18gpu_n_squared_sortPfPii,(.L_x_1 - _Z18gpu_n_squared_sortPfPii)
        .other          _Z18gpu_n_squared_sortPfPii,@"STO_CUDA_ENTRY STV_DEFAULT"
_Z18gpu_n_squared_sortPfPii:
.text._Z18gpu_n_squared_sortPfPii:
[----:B------:R-:W-:Y:S01]  /*0000*/  LDC R1, c[0x0][0x37c] ;  /* 0x0000df00ff017b82 */ /* 0x000fe20000000800 */
[----:B------:R-:W0:Y:S01]  /*0010*/  LDCU UR4, c[0x0][0x390] ;  /* 0x00007200ff0477ac */ /* 0x000e220008000800 */
[----:B------:R-:W1:Y:S01]  /*0020*/  S2R R29, SR_CTAID.X ;  /* 0x00000000001d7919 */ /* 0x000e620000002500 */
[----:B0-----:R-:W-:-:S04]  /*0030*/  UIADD3 UR4, UPT, UPT, UR4, 0x1ff, URZ ;  /* 0x000001ff04047890 */ /* 0x001fc8000fffe0ff */
[----:B------:R-:W-:-:S04]  /*0040*/  USHF.R.S32.HI UR5, URZ, 0x1f, UR4 ;  /* 0x0000001fff057899 */ /* 0x000fc80008011404 */
[----:B------:R-:W-:-:S04]  /*0050*/  ULEA.HI UR5, UR5, UR4, URZ, 0x9 ;  /* 0x0000000405057291 */ /* 0x000fc8000f8f48ff */
[----:B------:R-:W-:-:S06]  /*0060*/  USHF.R.S32.HI UR5, URZ, 0x9, UR5 ;  /* 0x00000009ff057899 */ /* 0x000fcc0008011405 */
[----:B-1----:R-:W-:-:S13]  /*0070*/  ISETP.GE.U32.AND P0, PT, R29, UR5, PT ;  /* 0x000000051d007c0c */ /* 0x002fda000bf06070 */
[----:B------:R-:W-:Y:S05]  /*0080*/  @P0 EXIT ;  /* 0x000000000000094d */ /* 0x000fea0003800000 */
[----:B------:R-:W0:Y:S01]  /*0090*/  S2R R0, SR_TID.X ;  /* 0x0000000000007919 */ /* 0x000e220000002100 */
[----:B------:R-:W1:Y:S01]  /*00a0*/  LDC.64 R14, c[0x0][0x380] ;  /* 0x0000e000ff0e7b82 */ /* 0x000e620000000a00 */
[----:B------:R-:W2:Y:S07]  /*00b0*/  LDCU.64 UR8, c[0x0][0x358] ;  /* 0x00006b00ff0877ac */ /* 0x000eae0008000a00 */
[----:B------:R-:W3:Y:S01]  /*00c0*/  LDC.64 R6, c[0x0][0x388] ;  /* 0x0000e200ff067b82 */ /* 0x000ee20000000a00 */
[----:B0-----:R-:W-:-:S04]  /*00d0*/  LEA R29, R29, R0, 0x9 ;  /* 0x000000001d1d7211 */ /* 0x001fc800078e48ff */
[----:B------:R-:W-:-:S05]  /*00e0*/  IADD3 R3, PT, PT, R29, 0x1e0, RZ ;  /* 0x000001e01d037810 */ /* 0x000fca0007ffe0ff */
[----:B-1----:R-:W-:-:S04]  /*00f0*/  IMAD.WIDE.U32 R4, R3, 0x4, R14 ;  /* 0x0000000403047825 */ /* 0x002fc800078e000e */
[----:B---3--:R-:W-:Y:S01]  /*0100*/  IMAD.WIDE.U32 R2, R3, 0x4, R6 ;  /* 0x0000000403027825 */ /* 0x008fe200078e0006 */
[----:B--2---:R-:W2:Y:S04]  /*0110*/  LDG.E R10, desc[UR8][R4.64] ;  /* 0x00000008040a7981 */ /* 0x004ea8000c1e1900 */
[----:B------:R-:W3:Y:S01]  /*0120*/  LDG.E R12, desc[UR8][R2.64] ;  /* 0x00000008020c7981 */ /* 0x000ee2000c1e1900 */
[----:B------:R-:W0:Y:S01]  /*0130*/  S2UR UR6, SR_CgaCtaId ;  /* 0x00000000000679c3 */ /* 0x000e220000008800 */
[----:B------:R-:W-:Y:S01]  /*0140*/  UMOV UR4, 0x400 ;  /* 0x0000040000047882 */ /* 0x000fe20000000000 */
[----:B------:R-:W-:Y:S01]  /*0150*/  ISETP.GT.U32.AND P0, PT, R0, 0x1f, PT ;  /* 0x0000001f0000780c */ /* 0x000fe20003f04070 */
[----:B------:R-:W-:Y:S01]  /*0160*/  UIADD3 UR5, UPT, UPT, UR4, 0x800, URZ ;  /* 0x0000080004057890 */ /* 0x000fe2000fffe0ff */
[C---:B------:R-:W-:Y:S01]  /*0170*/  VIADD R25, R29.reuse, 0x20 ;  /* 0x000000201d197836 */ /* 0x040fe20000000000 */
[----:B------:R-:W-:Y:S01]  /*0180*/  IADD3 R27, PT, PT, R29, 0x40, RZ ;  /* 0x000000401d1b7810 */ /* 0x000fe20007ffe0ff */
[----:B0-----:R-:W-:-:S02]  /*0190*/  ULEA UR4, UR6, UR4, 0x18 ;  /* 0x0000000406047291 */ /* 0x001fc4000f8ec0ff */
[----:B------:R-:W-:-:S04]  /*01a0*/  ULEA UR5, UR6, UR5, 0x18 ;  /* 0x0000000506057291 */ /* 0x000fc8000f8ec0ff */
[C---:B------:R-:W-:Y:S02]  /*01b0*/  LEA R21, R0.reuse, UR4, 0x2 ;  /* 0x0000000400157c11 */ /* 0x040fe4000f8e10ff */
[----:B------:R-:W-:-:S03]  /*01c0*/  LEA R19, R0, UR5, 0x2 ;  /* 0x0000000500137c11 */ /* 0x000fc6000f8e10ff */
[C---:B------:R-:W-:Y:S02]  /*01d0*/  IMAD R8, R0.reuse, 0x3c, R21 ;  /* 0x0000003c00087824 */ /* 0x040fe400078e0215 */
[----:B------:R-:W-:Y:S01]  /*01e0*/  IMAD R9, R0, 0x3c, R19 ;  /* 0x0000003c00097824 */ /* 0x000fe200078e0213 */
[----:B--2---:R-:W-:Y:S04]  /*01f0*/  STS [R21], R10 ;  /* 0x0000000a15007388 */ /* 0x004fe80000000800 */
[----:B---3--:R-:W-:Y:S04]  /*0200*/  STS [R19], R12 ;  /* 0x0000000c13007388 */ /* 0x008fe80000000800 */
[----:B------:R-:W-:Y:S04]  /*0210*/  LDS R11, [R8] ;  /* 0x00000000080b7984 */ /* 0x000fe80000000800 */
[----:B------:R-:W0:Y:S02]  /*0220*/  LDS R13, [R8+0x4] ;  /* 0x00000400080d7984 */ /* 0x000e240000000800 */
[----:B0-----:R-:W-:-:S13]  /*0230*/  FSETP.LEU.OR P1, PT, R11, R13, P0 ;  /* 0x0000000d0b00720b */ /* 0x001fda000072b400 */
[----:B------:R0:W-:Y:S04]  /*0240*/  @!P1 STS [R8], R13 ;  /* 0x0000000d08009388 */ /* 0x0001e80000000800 */
[----:B------:R-:W-:Y:S04]  /*0250*/  @!P1 STS [R8+0x4], R11 ;  /* 0x0000040b08009388 */ /* 0x000fe80000000800 */
[----:B------:R-:W1:Y:S01]  /*0260*/  @!P1 LDS R18, [R9+0x4] ;  /* 0x0000040009129984 */ /* 0x000e620000000800 */
[----:B0-----:R-:W-:-:S03]  /*0270*/  @!P1 IMAD.MOV.U32 R13, RZ, RZ, R11 ;  /* 0x000000ffff0d9224 */ /* 0x001fc600078e000b */
[----:B------:R-:W0:Y:S04]  /*0280*/  @!P1 LDS R16, [R9] ;  /* 0x0000000009109984 */ /* 0x000e280000000800 */
[----:B-1----:R-:W-:Y:S04]  /*0290*/  @!P1 STS [R9], R18 ;  /* 0x0000001209009388 */ /* 0x002fe80000000800 */
[----:B0-----:R-:W-:Y:S04]  /*02a0*/  @!P1 STS [R9+0x4], R16 ;  /* 0x0000041009009388 */ /* 0x001fe80000000800 */
[----:B------:R-:W0:Y:S02]  /*02b0*/  LDS R17, [R8+0x8] ;  /* 0x0000080008117984 */ /* 0x000e240000000800 */
[----:B0-----:R-:W-:-:S13]  /*02c0*/  FSETP.LEU.OR P1, PT, R13, R17, P0 ;  /* 0x000000110d00720b */ /* 0x001fda000072b400 */
[----:B------:R0:W-:Y:S04]  /*02d0*/  @!P1 STS [R8+0x4], R17 ;  /* 0x0000041108009388 */ /* 0x0001e80000000800 */
[----:B------:R-:W-:Y:S04]  /*02e0*/  @!P1 STS [R8+0x8], R13 ;  /* 0x0000080d08009388 */ /* 0x000fe80000000800 */
[----:B------:R-:W1:Y:S01]  /*02f0*/  @!P1 LDS R12, [R9+0x8] ;  /* 0x00000800090c9984 */ /* 0x000e620000000800 */
[----:B0-----:R-:W-:-:S03]  /*0300*/  @!P1 MOV R17, R13 ;  /* 0x0000000d00119202 */ /* 0x001fc60000000f00 */
[----:B------:R-:W0:Y:S04]  /*0310*/  @!P1 LDS R10, [R9+0x4] ;  /* 0x00000400090a9984 */ /* 0x000e280000000800 */
[----:B-1----:R-:W-:Y:S04]  /*0320*/  @!P1 STS [R9+0x4], R12 ;  /* 0x0000040c09009388 */ /* 0x002fe80000000800 */
        /* <DEDUP_REMOVED lines=15> */
[----:B0-----:R-:W-:-:S03]  /*0420*/  @!P1 IMAD.MOV.U32 R13, RZ, RZ, R11 ;  /* 0x000000ffff0d9224 */ /* 0x001fc600078e000b */
        /* <DEDUP_REMOVED lines=92> */
[----:B0-----:R0:W-:Y:S01]  /*09f0*/  @!P1 STS [R9+0x38], R10 ;  /* 0x0000380a09009388 */ /* 0x0011e20000000800 */
[----:B------:R-:W-:-:S03]  /*0a00*/  ISETP.GT.U32.AND P1, PT, R0, 0x1e, PT ;  /* 0x0000001e0000780c */ /* 0x000fc60003f24070 */
[----:B------:R-:W1:Y:S01]  /*0a10*/  LDS R23, [R8+0x3c] ;  /* 0x00003c0008177984 */ /* 0x000e620000000800 */
[----:B0-----:R-:W-:Y:S01]  /*0a20*/  IMAD.WIDE.U32 R10, R29, 0x4, R14 ;  /* 0x000000041d0a7825 */ /* 0x001fe200078e000e */
[----:B-1----:R-:W-:-:S13]  /*0a30*/  FSETP.LEU.OR P0, PT, R17, R23, P0 ;  /* 0x000000171100720b */ /* 0x002fda000070b400 */
[----:B------:R0:W-:Y:S04]  /*0a40*/  @!P0 STS [R8+0x38], R23 ;  /* 0x0000381708008388 */ /* 0x0001e80000000800 */
[----:B------:R-:W-:Y:S04]  /*0a50*/  @!P0 STS [R8+0x3c], R17 ;  /* 0x00003c1108008388 */ /* 0x000fe80000000800 */
[----:B------:R-:W1:Y:S01]  /*0a60*/  @!P0 LDS R18, [R9+0x3c] ;  /* 0x00003c0009128984 */ /* 0x000e620000000800 */
[----:B0-----:R-:W-:-:S03]  /*0a70*/  @!P0 MOV R23, R17 ;  /* 0x0000001100178202 */ /* 0x001fc60000000f00 */
[----:B------:R-:W0:Y:S04]  /*0a80*/  @!P0 LDS R16, [R9+0x38] ;  /* 0x0000380009108984 */ /* 0x000e280000000800 */
[----:B-1----:R1:W-:Y:S04]  /*0a90*/  @!P0 STS [R9+0x38], R18 ;  /* 0x0000381209008388 */ /* 0x0023e80000000800 */
[----:B0-----:R0:W-:Y:S04]  /*0aa0*/  @!P0 STS [R9+0x3c], R16 ;  /* 0x00003c1009008388 */ /* 0x0011e80000000800 */
[----:B------:R-:W2:Y:S01]  /*0ab0*/  LDS R12, [R8+0x40] ;  /* 0x00004000080c7984 */ /* 0x000ea20000000800 */
[----:B-1----:R-:W-:-:S02]  /*0ac0*/  VIADD R18, R29, 0x80 ;  /* 0x000000801d127836 */ /* 0x002fc40000000000 */
[----:B0-----:R-:W-:Y:S01]  /*0ad0*/  IMAD.WIDE.U32 R16, R25, 0x4, R14 ;  /* 0x0000000419107825 */ /* 0x001fe200078e000e */
[----:B--2---:R-:W-:-:S13]  /*0ae0*/  FSETP.LEU.OR P1, PT, R23, R12, P1 ;  /* 0x0000000c1700720b */ /* 0x004fda0000f2b400 */
[----:B------:R0:W-:Y:S04]  /*0af0*/  @!P1 STS [R8+0x3c], R12 ;  /* 0x00003c0c08009388 */ /* 0x0001e80000000800 */
[----:B------:R1:W-:Y:S04]  /*0b00*/  @!P1 STS [R8+0x40], R23 ;  /* 0x0000401708009388 */ /* 0x0003e80000000800 */
[----:B------:R-:W2:Y:S01]  /*0b10*/  @!P1 LDS R20, [R9+0x40] ;  /* 0x0000400009149984 */ /* 0x000ea20000000800 */
[----:B0-----:R-:W-:-:S03]  /*0b20*/  IMAD.WIDE.U32 R12, R29, 0x4, R6 ;  /* 0x000000041d0c7825 */ /* 0x001fc600078e0006 */
[----:B------:R-:W0:Y:S01]  /*0b30*/  @!P1 LDS R0, [R9+0x3c] ;  /* 0x00003c0009009984 */ /* 0x000e220000000800 */
[----:B-1----:R-:W-:-:S04]  /*0b40*/  IMAD.WIDE.U32 R22, R25, 0x4, R6 ;  /* 0x0000000419167825 */ /* 0x002fc800078e0006 */
[----:B------:R-:W-:Y:S01]  /*0b50*/  IMAD.WIDE.U32 R24, R27, 0x4, R6 ;  /* 0x000000041b187825 */ /* 0x000fe200078e0006 */
[----:B--2---:R-:W-:Y:S04]  /*0b60*/  @!P1 STS [R9+0x3c], R20 ;  /* 0x00003c1409009388 */ /* 0x004fe80000000800 */
[----:B0-----:R0:W-:Y:S01]  /*0b70*/  @!P1 STS [R9+0x40], R0 ;  /* 0x0000400009009388 */ /* 0x0011e20000000800 */
[----:B------:R-:W-:Y:S01]  /*0b80*/  BAR.SYNC.DEFER_BLOCKING 0x0 ;  /* 0x0000000000007b1d */ /* 0x000fe20000010000 */
[----:B0-----:R-:W-:Y:S01]  /*0b90*/  IADD3 R0, PT, PT, R29, 0x60, RZ ;  /* 0x000000601d007810 */ /* 0x001fe20007ffe0ff */
[----:B------:R-:W-:-:S04]  /*0ba0*/  IMAD.WIDE.U32 R8, R27, 0x4, R14 ;  /* 0x000000041b087825 */ /* 0x000fc800078e000e */
[C---:B------:R-:W-:Y:S01]  /*0bb0*/  IMAD.WIDE.U32 R26, R0.reuse, 0x4, R14 ;  /* 0x00000004001a7825 */ /* 0x040fe200078e000e */
[----:B------:R-:W0:Y:S04]  /*0bc0*/  LDS R21, [R21] ;  /* 0x0000000015157984 */ /* 0x000e280000000800 */
[----:B------:R-:W1:Y:S04]  /*0bd0*/  LDS R19, [R19] ;  /* 0x0000000013137984 */ /* 0x000e680000000800 */
[----:B0-----:R0:W-:Y:S04]  /*0be0*/  STG.E desc[UR8][R10.64], R21 ;  /* 0x000000150a007986 */ /* 0x0011e8000c101908 */
[----:B-1----:R1:W-:Y:S04]  /*0bf0*/  STG.E desc[UR8][R12.64], R19 ;  /* 0x000000130c007986 */ /* 0x0023e8000c101908 */
[----:B------:R2:W-:Y:S01]  /*0c00*/  STG.E desc[UR8][R16.64], R21 ;  /* 0x0000001510007986 */ /* 0x0005e2000c101908 */
[----:B0-----:R-:W-:Y:S01]  /*0c10*/  IMAD.WIDE.U32 R10, R0, 0x4, R6 ;  /* 0x00000004000a7825 */ /* 0x001fe200078e0006 */
[----:B------:R-:W-:-:S02]  /*0c20*/  IADD3 R0, PT, PT, R29, 0xa0, RZ ;  /* 0x000000a01d007810 */ /* 0x000fc40007ffe0ff */
[----:B------:R0:W-:Y:S01]  /*0c30*/  STG.E desc[UR8][R22.64], R19 ;  /* 0x0000001316007986 */ /* 0x0001e2000c101908 */
[----:B-1----:R-:W-:-:S03]  /*0c40*/  IMAD.WIDE.U32 R12, R18, 0x4, R14 ;  /* 0x00000004120c7825 */ /* 0x002fc600078e000e */
[----:B------:R1:W-:Y:S01]  /*0c50*/  STG.E desc[UR8][R8.64], R21 ;  /* 0x0000001508007986 */ /* 0x0003e2000c101908 */
[----:B--2---:R-:W-:Y:S01]  /*0c60*/  IMAD.WIDE.U32 R16, R18, 0x4, R6 ;  /* 0x0000000412107825 */ /* 0x004fe200078e0006 */
[----:B------:R-:W-:Y:S02]  /*0c70*/  IADD3 R18, PT, PT, R29, 0xc0, RZ ;  /* 0x000000c01d127810 */ /* 0x000fe40007ffe0ff */
[----:B------:R2:W-:Y:S04]  /*0c80*/  STG.E desc[UR8][R24.64], R19 ;  /* 0x0000001318007986 */ /* 0x0005e8000c101908 */
[----:B------:R3:W-:Y:S01]  /*0c90*/  STG.E desc[UR8][R26.64], R21 ;  /* 0x000000151a007986 */ /* 0x0007e2000c101908 */
[----:B0-----:R-:W-:-:S03]  /*0ca0*/  IMAD.WIDE.U32 R22, R0, 0x4, R14 ;  /* 0x0000000400167825 */ /* 0x001fc600078e000e */
[----:B------:R0:W-:Y:S01]  /*0cb0*/  STG.E desc[UR8][R10.64], R19 ;  /* 0x000000130a007986 */ /* 0x0001e2000c101908 */
[----:B-1----:R-:W-:-:S03]  /*0cc0*/  IMAD.WIDE.U32 R8, R0, 0x4, R6 ;  /* 0x0000000400087825 */ /* 0x002fc600078e0006 */
[----:B------:R1:W-:Y:S01]  /*0cd0*/  STG.E desc[UR8][R12.64], R21 ;  /* 0x000000150c007986 */ /* 0x0003e2000c101908 */
[C---:B------:R-:W-:Y:S02]  /*0ce0*/  VIADD R0, R29.reuse, 0xe0 ;  /* 0x000000e01d007836 */ /* 0x040fe40000000000 */
[--C-:B--2---:R-:W-:Y:S01]  /*0cf0*/  IMAD.WIDE.U32 R24, R18, 0x4, R14.reuse ;  /* 0x0000000412187825 */ /* 0x104fe200078e000e */
[----:B------:R2:W-:Y:S03]  /*0d00*/  STG.E desc[UR8][R16.64], R19 ;  /* 0x0000001310007986 */ /* 0x0005e6000c101908 */
[----:B---3--:R-:W-:Y:S01]  /*0d10*/  IMAD.WIDE.U32 R26, R0, 0x4, R14 ;  /* 0x00000004001a7825 */ /* 0x008fe200078e000e */
[----:B------:R3:W-:Y:S03]  /*0d20*/  STG.E desc[UR8][R22.64], R21 ;  /* 0x0000001516007986 */ /* 0x0007e6000c101908 */
[--C-:B0-----:R-:W-:Y:S01]  /*0d30*/  IMAD.WIDE.U32 R10, R18, 0x4, R6.reuse ;  /* 0x00000004120a7825 */ /* 0x101fe200078e0006 */
[C---:B------:R-:W-:Y:S01]  /*0d40*/  IADD3 R18, PT, PT, R29.reuse, 0x100, RZ ;  /* 0x000001001d127810 */ /* 0x040fe20007ffe0ff */
[----:B------:R0:W-:Y:S02]  /*0d50*/  STG.E desc[UR8][R8.64], R19 ;  /* 0x0000001308007986 */ /* 0x0001e4000c101908 */
[----:B-1----:R-:W-:Y:S01]  /*0d60*/  IMAD.WIDE.U32 R12, R0, 0x4, R6 ;  /* 0x00000004000c7825 */ /* 0x002fe200078e0006 */
[C---:B------:R-:W-:Y:S01]  /*0d70*/  IADD3 R0, PT, PT, R29.reuse, 0x120, RZ ;  /* 0x000001201d007810 */ /* 0x040fe20007ffe0ff */
[----:B------:R1:W-:Y:S01]  /*0d80*/  STG.E desc[UR8][R24.64], R21 ;  /* 0x0000001518007986 */ /* 0x0003e2000c101908 */
[----:B--2---:R-:W-:-:S03]  /*0d90*/  IADD3 R17, PT, PT, R29, 0x140, RZ ;  /* 0x000001401d117810 */ /* 0x004fc60007ffe0ff */
[----:B------:R2:W-:Y:S01]  /*0da0*/  STG.E desc[UR8][R10.64], R19 ;  /* 0x000000130a007986 */ /* 0x0005e2000c101908 */
[----:B---3--:R-:W-:-:S03]  /*0db0*/  IMAD.WIDE.U32 R22, R0, 0x4, R14 ;  /* 0x0000000400167825 */ /* 0x008fc600078e000e */
[----:B------:R3:W-:Y:S01]  /*0dc0*/  STG.E desc[UR8][R26.64], R21 ;  /* 0x000000151a007986 */ /* 0x0007e2000c101908 */
[----:B0-----:R-:W-:-:S03]  /*0dd0*/  IMAD.WIDE.U32 R8, R18, 0x4, R14 ;  /* 0x0000000412087825 */ /* 0x001fc600078e000e */
[----:B------:R0:W-:Y:S01]  /*0de0*/  STG.E desc[UR8][R12.64], R19 ;  /* 0x000000130c007986 */ /* 0x0001e2000c101908 */
[----:B-1----:R-:W-:-:S03]  /*0df0*/  VIADD R25, R29, 0x160 ;  /* 0x000001601d197836 */ /* 0x002fc60000000000 */
[----:B------:R1:W-:Y:S01]  /*0e00*/  STG.E desc[UR8][R8.64], R21 ;  /* 0x0000001508007986 */ /* 0x0003e2000c101908 */
[----:B--2---:R-:W-:Y:S01]  /*0e10*/  IMAD.WIDE.U32 R10, R17, 0x4, R14 ;  /* 0x00000004110a7825 */ /* 0x004fe200078e000e */
[----:B---3--:R-:W-:-:S03]  /*0e20*/  IADD3 R27, PT, PT, R29, 0x180, RZ ;  /* 0x000001801d1b7810 */ /* 0x008fc60007ffe0ff */
[----:B------:R-:W-:-:S04]  /*0e30*/  IMAD.WIDE.U32 R16, R17, 0x4, R6 ;  /* 0x0000000411107825 */ /* 0x000fc800078e0006 */
[----:B0-----:R-:W-:-:S04]  /*0e40*/  IMAD.WIDE.U32 R12, R18, 0x4, R6 ;  /* 0x00000004120c7825 */ /* 0x001fc800078e0006 */
[----:B-1----:R-:W-:Y:S01]  /*0e50*/  IMAD.WIDE.U32 R8, R0, 0x4, R6 ;  /* 0x0000000400087825 */ /* 0x002fe200078e0006 */
[----:B------:R-:W-:Y:S04]  /*0e60*/  STG.E desc[UR8][R12.64], R19 ;  /* 0x000000130c007986 */ /* 0x000fe8000c101908 */
[----:B------:R0:W-:Y:S04]  /*0e70*/  STG.E desc[UR8][R22.64], R21 ;  /* 0x0000001516007986 */ /* 0x0001e8000c101908 */
[----:B------:R1:W-:Y:S04]  /*0e80*/  STG.E desc[UR8][R8.64], R19 ;  /* 0x0000001308007986 */ /* 0x0003e8000c101908 */
[----:B------:R2:W-:Y:S01]  /*0e90*/  STG.E desc[UR8][R10.64], R21 ;  /* 0x000000150a007986 */ /* 0x0005e2000c101908 */
[----:B0-----:R-:W-:-:S03]  /*0ea0*/  IADD3 R23, PT, PT, R29, 0x1a0, RZ ;  /* 0x000001a01d177810 */ /* 0x001fc60007ffe0ff */
[----:B------:R-:W-:Y:S01]  /*0eb0*/  STG.E desc[UR8][R16.64], R19 ;  /* 0x0000001310007986 */ /* 0x000fe2000c101908 */
[----:B------:R-:W-:Y:S01]  /*0ec0*/  IADD3 R29, PT, PT, R29, 0x1c0, RZ ;  /* 0x000001c01d1d7810 */ /* 0x000fe20007ffe0ff */
[----:B-1----:R-:W-:-:S04]  /*0ed0*/  IMAD.WIDE.U32 R8, R25, 0x4, R14 ;  /* 0x0000000419087825 */ /* 0x002fc800078e000e */
[----:B------:R-:W-:Y:S01]  /*0ee0*/  IMAD.WIDE.U32 R24, R25, 0x4, R6 ;  /* 0x0000000419187825 */ /* 0x000fe200078e0006 */
[----:B------:R-:W-:Y:S03]  /*0ef0*/  STG.E desc[UR8][R8.64], R21 ;  /* 0x0000001508007986 */ /* 0x000fe6000c101908 */
[C---:B--2---:R-:W-:Y:S01]  /*0f00*/  IMAD.WIDE.U32 R10, R27.reuse, 0x4, R14 ;  /* 0x000000041b0a7825 */ /* 0x044fe200078e000e */
[----:B------:R-:W-:Y:S03]  /*0f10*/  STG.E desc[UR8][R24.64], R19 ;  /* 0x0000001318007986 */ /* 0x000fe6000c101908 */
[----:B------:R-:W-:Y:S01]  /*0f20*/  IMAD.WIDE.U32 R26, R27, 0x4, R6 ;  /* 0x000000041b1a7825 */ /* 0x000fe200078e0006 */
[----:B------:R-:W-:Y:S03]  /*0f30*/  STG.E desc[UR8][R10.64], R21 ;  /* 0x000000150a007986 */ /* 0x000fe6000c101908 */
[C---:B------:R-:W-:Y:S01]  /*0f40*/  IMAD.WIDE.U32 R12, R23.reuse, 0x4, R14 ;  /* 0x00000004170c7825 */ /* 0x040fe200078e000e */
[----:B------:R-:W-:Y:S03]  /*0f50*/  STG.E desc[UR8][R26.64], R19 ;  /* 0x000000131a007986 */ /* 0x000fe6000c101908 */
[----:B------:R-:W-:Y:S01]  /*0f60*/  IMAD.WIDE.U32 R22, R23, 0x4, R6 ;  /* 0x0000000417167825 */ /* 0x000fe200078e0006 */
[----:B------:R-:W-:Y:S03]  /*0f70*/  STG.E desc[UR8][R12.64], R21 ;  /* 0x000000150c007986 */ /* 0x000fe6000c101908 */
[C---:B------:R-:W-:Y:S01]  /*0f80*/  IMAD.WIDE.U32 R14, R29.reuse, 0x4, R14 ;  /* 0x000000041d0e7825 */ /* 0x040fe200078e000e */
[----:B------:R-:W-:Y:S03]  /*0f90*/  STG.E desc[UR8][R22.64], R19 ;  /* 0x0000001316007986 */ /* 0x000fe6000c101908 */
[----:B------:R-:W-:Y:S01]  /*0fa0*/  IMAD.WIDE.U32 R6, R29, 0x4, R6 ;  /* 0x000000041d067825 */ /* 0x000fe200078e0006 */
[----:B------:R-:W-:Y:S04]  /*0fb0*/  STG.E desc[UR8][R14.64], R21 ;  /* 0x000000150e007986 */ /* 0x000fe8000c101908 */
[----:B------:R-:W-:Y:S04]  /*0fc0*/  STG.E desc[UR8][R6.64], R19 ;  /* 0x0000001306007986 */ /* 0x000fe8000c101908 */
[----:B------:R-:W-:Y:S04]  /*0fd0*/  STG.E desc[UR8][R4.64], R21 ;  /* 0x0000001504007986 */ /* 0x000fe8000c101908 */
[----:B------:R-:W-:Y:S01]  /*0fe0*/  STG.E desc[UR8][R2.64], R19 ;  /* 0x0000001302007986 */ /* 0x000fe2000c101908 */
[----:B------:R-:W-:Y:S05]  /*0ff0*/  EXIT ;  /* 0x000000000000794d */ /* 0x000fea0003800000 */
.L_x_0:
[----:B------:R-:W-:-:S00]  /*1000*/  BRA `(.L_x_0) ;  /* 0xfffffffc00fc7947 */ /* 0x000fc0000383ffff */
[----:B------:R-:W-:-:S00]  /*1010*/  NOP ;  /* 0x0000000000007918 */ /* 0x000fc00000000000 */
        /* <DEDUP_REMOVED lines=14> */
.L_x_1:


//--------------------- .nv.shared._Z18gpu_n_squared_sortPfPii --------------------------
	.section	.nv.shared._Z18gpu_n_squared_sortPfPii,"aw",@nobits
	.sectionflags	@""
	.align	4
.nv.shared._Z18gpu_n_squared_sortPfPii:
	.zero		5120


//--------------------- .nv.shared.reserved.0     --------------------------
	.section	.nv.shared.reserved.0,"aw",@nobits
	.weak		__nv_reservedSMEM_offset_0_alias
	.size		__nv_reservedSMEM_offset_0_alias, 0, 64
	.other		__nv_reservedSMEM_offset_0_alias,@"STO_CUDA_RESERVED_SHARED STV_DEFAULT"
__nv_reservedSMEM_offset_0_alias:
	.zero		0
	.zero		64


//--------------------- .nv.constant0._Z18gpu_n_squared_sortPfPii --------------------------
	.section	.nv.constant0._Z18gpu_n_squared_sortPfPii,"a",@progbits
	.sectionflags	@""
	.align	4
.nv.constant0._Z18gpu_n_squared_sortPfPii:
	.zero		916


//--------------------- SYMBOLS --------------------------

	.type		.nv.reservedSmem.offset0,@object
	.size		.nv.reservedSmem.offset0,0x4
	.type		.nv.reservedSmem.cap,@object
	.size		.nv.reservedSmem.cap,0x4
